//
// Generated by NVIDIA NVVM Compiler
//
// Compiler Build ID: CL-36424714
// Cuda compilation tools, release 13.0, V13.0.88
// Based on NVVM 20.0.0
//

.version 9.0
.target sm_100
.address_size 64

	// .globl	_Z26MurmurHash3_x64_128_kernelPKhPKjS2_Pmj
.const .align 4 .u32 gRepeat;

.visible .entry _Z26MurmurHash3_x64_128_kernelPKhPKjS2_Pmj(
	.param .u64 .ptr .align 1 _Z26MurmurHash3_x64_128_kernelPKhPKjS2_Pmj_param_0,
	.param .u64 .ptr .align 1 _Z26MurmurHash3_x64_128_kernelPKhPKjS2_Pmj_param_1,
	.param .u64 .ptr .align 1 _Z26MurmurHash3_x64_128_kernelPKhPKjS2_Pmj_param_2,
	.param .u64 .ptr .align 1 _Z26MurmurHash3_x64_128_kernelPKhPKjS2_Pmj_param_3,
	.param .u32 _Z26MurmurHash3_x64_128_kernelPKhPKjS2_Pmj_param_4
)
{
	.reg .pred 	%p<21>;
	.reg .b16 	%rs<32>;
	.reg .b32 	%r<42>;
	.reg .b64 	%rd<209>;

	ld.param.u64 	%rd55, [_Z26MurmurHash3_x64_128_kernelPKhPKjS2_Pmj_param_0];
	ld.param.u64 	%rd56, [_Z26MurmurHash3_x64_128_kernelPKhPKjS2_Pmj_param_1];
	ld.param.u64 	%rd57, [_Z26MurmurHash3_x64_128_kernelPKhPKjS2_Pmj_param_2];
	ld.param.u64 	%rd58, [_Z26MurmurHash3_x64_128_kernelPKhPKjS2_Pmj_param_3];
	ld.param.u32 	%r9, [_Z26MurmurHash3_x64_128_kernelPKhPKjS2_Pmj_param_4];
	mov.u32 	%r10, %ctaid.x;
	mov.u32 	%r11, %ntid.x;
	mov.u32 	%r12, %tid.x;
	mad.lo.s32 	%r1, %r10, %r11, %r12;
	setp.ge.u32 	%p1, %r1, %r9;
	@%p1 bra 	$L__BB0_39;
	ld.const.u32 	%r2, [gRepeat];
	setp.eq.s32 	%p2, %r2, 0;
	@%p2 bra 	$L__BB0_38;
	cvta.to.global.u64 	%rd60, %rd55;
	cvt.u64.u32 	%rd1, %r1;
	cvta.to.global.u64 	%rd61, %rd56;
	mul.wide.u32 	%rd62, %r1, 4;
	add.s64 	%rd63, %rd61, %rd62;
	ld.global.nc.u32 	%r14, [%rd63];
	cvt.u64.u32 	%rd64, %r14;
	add.s64 	%rd65, %rd60, %rd64;
	cvta.to.global.u64 	%rd66, %rd57;
	add.s64 	%rd67, %rd66, %rd62;
	ld.global.nc.u32 	%r15, [%rd67];
	cvt.u64.u32 	%rd2, %r15;
	shr.u32 	%r16, %r15, 4;
	and.b32  	%r17, %r15, -16;
	cvt.u64.u32 	%rd68, %r17;
	add.s64 	%rd3, %rd65, %rd68;
	and.b32  	%r3, %r15, 15;
	neg.s32 	%r4, %r16;
	add.s64 	%rd4, %rd65, 7;
	mov.b32 	%r40, 0;
$L__BB0_3:
	cvt.u32.u64 	%r18, %rd2;
	setp.lt.u32 	%p3, %r18, 16;
	mov.u64 	%rd182, %rd1;
	mov.u64 	%rd12, %rd1;
	@%p3 bra 	$L__BB0_6;
	mov.u64 	%rd179, %rd4;
	mov.u32 	%r41, %r4;
	mov.u64 	%rd12, %rd1;
	mov.u64 	%rd182, %rd1;
$L__BB0_5:
	ld.global.nc.u8 	%rs1, [%rd179+-7];
	cvt.u64.u8 	%rd69, %rs1;
	ld.global.nc.u8 	%rs2, [%rd179+-6];
	cvt.u32.u8 	%r19, %rs2;
	mul.wide.u32 	%rd70, %r19, 256;
	or.b64  	%rd71, %rd70, %rd69;
	ld.global.nc.u8 	%rs3, [%rd179+-5];
	cvt.u32.u8 	%r20, %rs3;
	mul.wide.u32 	%rd72, %r20, 65536;
	or.b64  	%rd73, %rd72, %rd71;
	ld.global.nc.u8 	%rs4, [%rd179+-4];
	cvt.u32.u8 	%r21, %rs4;
	mul.wide.u32 	%rd74, %r21, 16777216;
	or.b64  	%rd75, %rd74, %rd73;
	ld.global.nc.u8 	%rs5, [%rd179+-3];
	cvt.u64.u8 	%rd76, %rs5;
	shl.b64 	%rd77, %rd76, 32;
	or.b64  	%rd78, %rd77, %rd75;
	ld.global.nc.u8 	%rs6, [%rd179+-2];
	cvt.u64.u8 	%rd79, %rs6;
	shl.b64 	%rd80, %rd79, 40;
	or.b64  	%rd81, %rd80, %rd78;
	ld.global.nc.u8 	%rs7, [%rd179+-1];
	cvt.u64.u8 	%rd82, %rs7;
	shl.b64 	%rd83, %rd82, 48;
	or.b64  	%rd84, %rd83, %rd81;
	ld.global.nc.u8 	%rs8, [%rd179];
	cvt.u64.u8 	%rd85, %rs8;
	shl.b64 	%rd86, %rd85, 56;
	or.b64  	%rd87, %rd86, %rd84;
	ld.global.nc.u8 	%rs9, [%rd179+1];
	cvt.u64.u8 	%rd88, %rs9;
	ld.global.nc.u8 	%rs10, [%rd179+2];
	cvt.u32.u8 	%r22, %rs10;
	mul.wide.u32 	%rd89, %r22, 256;
	or.b64  	%rd90, %rd89, %rd88;
	ld.global.nc.u8 	%rs11, [%rd179+3];
	cvt.u32.u8 	%r23, %rs11;
	mul.wide.u32 	%rd91, %r23, 65536;
	or.b64  	%rd92, %rd91, %rd90;
	ld.global.nc.u8 	%rs12, [%rd179+4];
	cvt.u32.u8 	%r24, %rs12;
	mul.wide.u32 	%rd93, %r24, 16777216;
	or.b64  	%rd94, %rd93, %rd92;
	ld.global.nc.u8 	%rs13, [%rd179+5];
	cvt.u64.u8 	%rd95, %rs13;
	shl.b64 	%rd96, %rd95, 32;
	or.b64  	%rd97, %rd96, %rd94;
	ld.global.nc.u8 	%rs14, [%rd179+6];
	cvt.u64.u8 	%rd98, %rs14;
	shl.b64 	%rd99, %rd98, 40;
	or.b64  	%rd100, %rd99, %rd97;
	ld.global.nc.u8 	%rs15, [%rd179+7];
	cvt.u64.u8 	%rd101, %rs15;
	shl.b64 	%rd102, %rd101, 48;
	or.b64  	%rd103, %rd102, %rd100;
	ld.global.nc.u8 	%rs16, [%rd179+8];
	cvt.u64.u8 	%rd104, %rs16;
	shl.b64 	%rd105, %rd104, 56;
	or.b64  	%rd106, %rd105, %rd103;
	mul.lo.s64 	%rd107, %rd87, -8663945395140668459;
	mul.lo.s64 	%rd108, %rd87, -8601547726154366976;
	shr.u64 	%rd109, %rd107, 33;
	or.b64  	%rd110, %rd109, %rd108;
	mul.lo.s64 	%rd111, %rd110, 5545529020109919103;
	xor.b64  	%rd112, %rd111, %rd182;
	mov.b64 	{%r25, %r26}, %rd112;
	shf.l.wrap.b32 	%r27, %r25, %r26, 27;
	shf.l.wrap.b32 	%r28, %r26, %r25, 27;
	mov.b64 	%rd113, {%r28, %r27};
	add.s64 	%rd114, %rd113, %rd12;
	mad.lo.s64 	%rd182, %rd114, 5, 1390208809;
	mul.lo.s64 	%rd115, %rd106, 5545529020109919103;
	mul.lo.s64 	%rd116, %rd106, 5659660229084708864;
	shr.u64 	%rd117, %rd115, 31;
	or.b64  	%rd118, %rd117, %rd116;
	mul.lo.s64 	%rd119, %rd118, -8663945395140668459;
	xor.b64  	%rd120, %rd119, %rd12;
	mov.b64 	{%r29, %r30}, %rd120;
	shf.l.wrap.b32 	%r31, %r29, %r30, 31;
	shf.l.wrap.b32 	%r32, %r30, %r29, 31;
	mov.b64 	%rd121, {%r32, %r31};
	add.s64 	%rd122, %rd121, %rd182;
	mad.lo.s64 	%rd12, %rd122, 5, 944331445;
	add.s32 	%r41, %r41, 1;
	setp.ne.s32 	%p4, %r41, 0;
	add.s64 	%rd179, %rd179, 16;
	@%p4 bra 	$L__BB0_5;
$L__BB0_6:
	mov.b64 	%rd123, 0;
	setp.gt.s32 	%p5, %r3, 7;
	@%p5 bra 	$L__BB0_14;
	setp.gt.s32 	%p13, %r3, 3;
	@%p13 bra 	$L__BB0_11;
	setp.gt.s32 	%p17, %r3, 1;
	@%p17 bra 	$L__BB0_10;
	setp.eq.s32 	%p19, %r3, 0;
	@%p19 bra 	$L__BB0_36;
	bra.uni 	$L__BB0_35;
$L__BB0_10:
	setp.eq.s32 	%p18, %r3, 2;
	@%p18 bra 	$L__BB0_34;
	bra.uni 	$L__BB0_33;
$L__BB0_11:
	setp.gt.s32 	%p14, %r3, 5;
	@%p14 bra 	$L__BB0_13;
	setp.eq.s32 	%p16, %r3, 4;
	@%p16 bra 	$L__BB0_32;
	bra.uni 	$L__BB0_31;
$L__BB0_13:
	setp.eq.s32 	%p15, %r3, 6;
	@%p15 bra 	$L__BB0_30;
	bra.uni 	$L__BB0_29;
$L__BB0_14:
	setp.gt.s32 	%p6, %r3, 11;
	@%p6 bra 	$L__BB0_18;
	setp.gt.s32 	%p10, %r3, 9;
	@%p10 bra 	$L__BB0_17;
	setp.eq.s32 	%p12, %r3, 8;
	@%p12 bra 	$L__BB0_28;
	bra.uni 	$L__BB0_27;
$L__BB0_17:
	setp.eq.s32 	%p11, %r3, 10;
	@%p11 bra 	$L__BB0_26;
	bra.uni 	$L__BB0_25;
$L__BB0_18:
	setp.gt.s32 	%p7, %r3, 13;
	@%p7 bra 	$L__BB0_20;
	setp.eq.s32 	%p9, %r3, 12;
	@%p9 bra 	$L__BB0_24;
	bra.uni 	$L__BB0_23;
$L__BB0_20:
	setp.eq.s32 	%p8, %r3, 14;
	@%p8 bra 	$L__BB0_22;
	ld.global.nc.u8 	%rs17, [%rd3+14];
	cvt.u64.u8 	%rd124, %rs17;
	shl.b64 	%rd123, %rd124, 48;
$L__BB0_22:
	ld.global.nc.u8 	%rs18, [%rd3+13];
	cvt.u64.u8 	%rd125, %rs18;
	shl.b64 	%rd126, %rd125, 40;
	xor.b64  	%rd123, %rd126, %rd123;
$L__BB0_23:
	ld.global.nc.u8 	%rs19, [%rd3+12];
	cvt.u64.u8 	%rd127, %rs19;
	shl.b64 	%rd128, %rd127, 32;
	xor.b64  	%rd123, %rd128, %rd123;
$L__BB0_24:
	ld.global.nc.u8 	%rs20, [%rd3+11];
	cvt.u32.u8 	%r33, %rs20;
	mul.wide.u32 	%rd129, %r33, 16777216;
	xor.b64  	%rd123, %rd129, %rd123;
$L__BB0_25:
	ld.global.nc.u8 	%rs21, [%rd3+10];
	cvt.u32.u8 	%r34, %rs21;
	mul.wide.u32 	%rd130, %r34, 65536;
	xor.b64  	%rd123, %rd130, %rd123;
$L__BB0_26:
	ld.global.nc.u8 	%rs22, [%rd3+9];
	cvt.u32.u8 	%r35, %rs22;
	mul.wide.u32 	%rd131, %r35, 256;
	xor.b64  	%rd123, %rd131, %rd123;
$L__BB0_27:
	ld.global.nc.u8 	%rs23, [%rd3+8];
	cvt.u64.u8 	%rd132, %rs23;
	xor.b64  	%rd133, %rd123, %rd132;
	mul.lo.s64 	%rd134, %rd133, 5545529020109919103;
	mul.lo.s64 	%rd135, %rd133, 5659660229084708864;
	shr.u64 	%rd136, %rd134, 31;
	or.b64  	%rd137, %rd136, %rd135;
	mul.lo.s64 	%rd138, %rd137, -8663945395140668459;
	xor.b64  	%rd12, %rd138, %rd12;
$L__BB0_28:
	ld.global.nc.u8 	%rs24, [%rd3+7];
	cvt.u64.u8 	%rd139, %rs24;
	shl.b64 	%rd123, %rd139, 56;
$L__BB0_29:
	ld.global.nc.u8 	%rs25, [%rd3+6];
	cvt.u64.u8 	%rd140, %rs25;
	shl.b64 	%rd141, %rd140, 48;
	xor.b64  	%rd123, %rd141, %rd123;
$L__BB0_30:
	ld.global.nc.u8 	%rs26, [%rd3+5];
	cvt.u64.u8 	%rd142, %rs26;
	shl.b64 	%rd143, %rd142, 40;
	xor.b64  	%rd123, %rd143, %rd123;
$L__BB0_31:
	ld.global.nc.u8 	%rs27, [%rd3+4];
	cvt.u64.u8 	%rd144, %rs27;
	shl.b64 	%rd145, %rd144, 32;
	xor.b64  	%rd123, %rd145, %rd123;
$L__BB0_32:
	ld.global.nc.u8 	%rs28, [%rd3+3];
	cvt.u32.u8 	%r36, %rs28;
	mul.wide.u32 	%rd146, %r36, 16777216;
	xor.b64  	%rd123, %rd146, %rd123;
$L__BB0_33:
	ld.global.nc.u8 	%rs29, [%rd3+2];
	cvt.u32.u8 	%r37, %rs29;
	mul.wide.u32 	%rd147, %r37, 65536;
	xor.b64  	%rd123, %rd147, %rd123;
$L__BB0_34:
	ld.global.nc.u8 	%rs30, [%rd3+1];
	cvt.u32.u8 	%r38, %rs30;
	mul.wide.u32 	%rd148, %r38, 256;
	xor.b64  	%rd123, %rd148, %rd123;
$L__BB0_35:
	ld.global.nc.u8 	%rs31, [%rd3];
	cvt.u64.u8 	%rd149, %rs31;
	xor.b64  	%rd150, %rd123, %rd149;
	mul.lo.s64 	%rd151, %rd150, -8663945395140668459;
	mul.lo.s64 	%rd152, %rd150, -8601547726154366976;
	shr.u64 	%rd153, %rd151, 33;
	or.b64  	%rd154, %rd153, %rd152;
	mul.lo.s64 	%rd155, %rd154, 5545529020109919103;
	xor.b64  	%rd182, %rd155, %rd182;
$L__BB0_36:
	add.s32 	%r40, %r40, 1;
	setp.ne.s32 	%p20, %r40, %r2;
	@%p20 bra 	$L__BB0_3;
	xor.b64  	%rd156, %rd182, %rd2;
	xor.b64  	%rd157, %rd12, %rd2;
	add.s64 	%rd158, %rd157, %rd156;
	add.s64 	%rd159, %rd158, %rd157;
	shr.u64 	%rd160, %rd158, 33;
	xor.b64  	%rd161, %rd160, %rd158;
	mul.lo.s64 	%rd162, %rd161, -49064778989728563;
	shr.u64 	%rd163, %rd162, 33;
	xor.b64  	%rd164, %rd163, %rd162;
	mul.lo.s64 	%rd165, %rd164, -4265267296055464877;
	shr.u64 	%rd166, %rd165, 33;
	xor.b64  	%rd167, %rd166, %rd165;
	shr.u64 	%rd168, %rd159, 33;
	xor.b64  	%rd169, %rd168, %rd159;
	mul.lo.s64 	%rd170, %rd169, -49064778989728563;
	shr.u64 	%rd171, %rd170, 33;
	xor.b64  	%rd172, %rd171, %rd170;
	mul.lo.s64 	%rd173, %rd172, -4265267296055464877;
	shr.u64 	%rd174, %rd173, 33;
	xor.b64  	%rd175, %rd174, %rd173;
	add.s64 	%rd208, %rd175, %rd167;
	add.s64 	%rd207, %rd208, %rd175;
$L__BB0_38:
	shl.b32 	%r39, %r1, 1;
	cvta.to.global.u64 	%rd176, %rd58;
	mul.wide.u32 	%rd177, %r39, 8;
	add.s64 	%rd178, %rd176, %rd177;
	st.global.u64 	[%rd178], %rd208;
	st.global.u64 	[%rd178+8], %rd207;
$L__BB0_39:
	ret;

}


// ===== COMPILED SASS (sm_100) =====

	.target	sm_100

	.elftype	@"ET_EXEC"


//--------------------- .note.nv.tkinfo           --------------------------
	.section	.note.nv.tkinfo,"",@"SHT_NOTE"
	.sectionflags	@"SHF_NOTE_NV_TKINFO"
	.tkinfo
        /*0018*/ 	.word	0x00000002
        /*0030*/ 	.string	""
        /*0030*/ 	.string	"ptxas"
        /*0030*/ 	.string	"Cuda compilation tools, release 13.0, V13.0.88"
        /*0030*/ 	.string	"Build cuda_13.0.r13.0/compiler.36424714_0"
        /*0030*/ 	.string	"-arch sm_100 -m 64 "



//--------------------- .note.nv.cuinfo           --------------------------
	.section	.note.nv.cuinfo,"",@"SHT_NOTE"
	.sectionflags	@"SHF_NOTE_NV_CUINFO"
        /*0018*/ 	.short	0x0002
        /*001a*/ 	.short	0x0064
        /*001c*/ 	.short	0x0082
	.zero		2


//--------------------- .nv.info                  --------------------------
	.section	.nv.info,"",@"SHT_CUDA_INFO"
	.align	4


	//----- nvinfo : EIATTR_REGCOUNT
	.align		4
        /*0000*/ 	.byte	0x04, 0x2f
        /*0002*/ 	.short	(.L_2 - .L_1)
	.align		4
.L_1:
        /*0004*/ 	.word	index@(_Z26MurmurHash3_x64_128_kernelPKhPKjS2_Pmj)
        /*0008*/ 	.word	0x0000001e


	//----- nvinfo : EIATTR_FRAME_SIZE
	.align		4
.L_2:
        /*000c*/ 	.byte	0x04, 0x11
        /*000e*/ 	.short	(.L_4 - .L_3)
	.align		4
.L_3:
        /*0010*/ 	.word	index@(_Z26MurmurHash3_x64_128_kernelPKhPKjS2_Pmj)
        /*0014*/ 	.word	0x00000000


	//----- nvinfo : EIATTR_MIN_STACK_SIZE
	.align		4
.L_4:
        /*0018*/ 	.byte	0x04, 0x12
        /*001a*/ 	.short	(.L_6 - .L_5)
	.align		4
.L_5:
        /*001c*/ 	.word	index@(_Z26MurmurHash3_x64_128_kernelPKhPKjS2_Pmj)
        /*0020*/ 	.word	0x00000000
.L_6:


//--------------------- .nv.compat                --------------------------
	.section	.nv.compat,"",@"SHT_CUDA_COMPAT_INFO"
	.align	4
        /*0000*/ 	.byte	0x02, 0x09, 0x00, 0x00, 0x02, 0x02, 0x01, 0x00, 0x02, 0x05, 0x05, 0x00, 0x03, 0x07, 0x01, 0x01
        /*0010*/ 	.byte	0x02, 0x03, 0x00, 0x00, 0x02, 0x06, 0x01, 0x00, 0x04, 0x0b, 0x08, 0x00, 0x09, 0x00, 0x00, 0x00
        /*0020*/ 	.byte	0x00, 0x00, 0x00, 0x00


//--------------------- .nv.info._Z26MurmurHash3_x64_128_kernelPKhPKjS2_Pmj --------------------------
	.section	.nv.info._Z26MurmurHash3_x64_128_kernelPKhPKjS2_Pmj,"",@"SHT_CUDA_INFO"
	.sectionflags	@""
	.align	4


	//----- nvinfo : EIATTR_CUDA_API_VERSION
	.align		4
        /*0000*/ 	.byte	0x04, 0x37
        /*0002*/ 	.short	(.L_8 - .L_7)
.L_7:
        /*0004*/ 	.word	0x00000082


	//----- nvinfo : EIATTR_KPARAM_INFO
	.align		4
.L_8:
        /*0008*/ 	.byte	0x04, 0x17
        /*000a*/ 	.short	(.L_10 - .L_9)
.L_9:
        /*000c*/ 	.word	0x00000000
        /*0010*/ 	.short	0x0004
        /*0012*/ 	.short	0x0020
        /*0014*/ 	.byte	0x00, 0xf0, 0x11, 0x00


	//----- nvinfo : EIATTR_KPARAM_INFO
	.align		4
.L_10:
        /*0018*/ 	.byte	0x04, 0x17
        /*001a*/ 	.short	(.L_12 - .L_11)
.L_11:
        /*001c*/ 	.word	0x00000000
        /*0020*/ 	.short	0x0003
        /*0022*/ 	.short	0x0018
        /*0024*/ 	.byte	0x00, 0xf5, 0x21, 0x00


	//----- nvinfo : EIATTR_KPARAM_INFO
	.align		4
.L_12:
        /*0028*/ 	.byte	0x04, 0x17
        /*002a*/ 	.short	(.L_14 - .L_13)
.L_13:
        /*002c*/ 	.word	0x00000000
        /*0030*/ 	.short	0x0002
        /*0032*/ 	.short	0x0010
        /*0034*/ 	.byte	0x00, 0xf5, 0x21, 0x00


	//----- nvinfo : EIATTR_KPARAM_INFO
	.align		4
.L_14:
        /*0038*/ 	.byte	0x04, 0x17
        /*003a*/ 	.short	(.L_16 - .L_15)
.L_15:
        /*003c*/ 	.word	0x00000000
        /*0040*/ 	.short	0x0001
        /*0042*/ 	.short	0x0008
        /*0044*/ 	.byte	0x00, 0xf5, 0x21, 0x00


	//----- nvinfo : EIATTR_KPARAM_INFO
	.align		4
.L_16:
        /*0048*/ 	.byte	0x04, 0x17
        /*004a*/ 	.short	(.L_18 - .L_17)
.L_17:
        /*004c*/ 	.word	0x00000000
        /*0050*/ 	.short	0x0000
        /*0052*/ 	.short	0x0000
        /*0054*/ 	.byte	0x00, 0xf5, 0x21, 0x00


	//----- nvinfo : EIATTR_SPARSE_MMA_MASK
	.align		4
.L_18:
        /*0058*/ 	.byte	0x03, 0x50
        /*005a*/ 	.short	0x0000


	//----- nvinfo : EIATTR_MAXREG_COUNT
	.align		4
        /*005c*/ 	.byte	0x03, 0x1b
        /*005e*/ 	.short	0x00ff


	//----- nvinfo : EIATTR_MERCURY_ISA_VERSION
	.align		4
        /*0060*/ 	.byte	0x03, 0x5f
        /*0062*/ 	.short	0x0101


	//----- nvinfo : EIATTR_VRC_CTA_INIT_COUNT
	.align		4
        /*0064*/ 	.byte	0x02, 0x4a
	.zero		1
	.zero		1


	//----- nvinfo : EIATTR_EXIT_INSTR_OFFSETS
	.align		4
        /*0068*/ 	.byte	0x04, 0x1c
        /*006a*/ 	.short	(.L_20 - .L_19)


	//   ....[0]....
.L_19:
        /*006c*/ 	.word	0x00000070


	//   ....[1]....
        /*0070*/ 	.word	0x000013f0


	//----- nvinfo : EIATTR_CRS_STACK_SIZE
	.align		4
.L_20:
        /*0074*/ 	.byte	0x04, 0x1e
        /*0076*/ 	.short	(.L_22 - .L_21)
.L_21:
        /*0078*/ 	.word	0x00000000


	//----- nvinfo : EIATTR_CBANK_PARAM_SIZE
	.align		4
.L_22:
        /*007c*/ 	.byte	0x03, 0x19
        /*007e*/ 	.short	0x0024


	//----- nvinfo : EIATTR_PARAM_CBANK
	.align		4
        /*0080*/ 	.byte	0x04, 0x0a
        /*0082*/ 	.short	(.L_24 - .L_23)
	.align		4
.L_23:
        /*0084*/ 	.word	index@(.nv.constant0._Z26MurmurHash3_x64_128_kernelPKhPKjS2_Pmj)
        /*0088*/ 	.short	0x0380
        /*008a*/ 	.short	0x0024


	//----- nvinfo : EIATTR_SW_WAR
	.align		4
.L_24:
        /*008c*/ 	.byte	0x04, 0x36
        /*008e*/ 	.short	(.L_26 - .L_25)
.L_25:
        /*0090*/ 	.word	0x00000008
.L_26:


//--------------------- .nv.callgraph             --------------------------
	.section	.nv.callgraph,"",@"SHT_CUDA_CALLGRAPH"
	.align	4
	.sectionentsize	8
	.align		4
        /*0000*/ 	.word	0x00000000
	.align		4
        /*0004*/ 	.word	0xffffffff
	.align		4
        /*0008*/ 	.word	0x00000000
	.align		4
        /*000c*/ 	.word	0xfffffffe
	.align		4
        /*0010*/ 	.word	0x00000000
	.align		4
        /*0014*/ 	.word	0xfffffffd
	.align		4
        /*0018*/ 	.word	0x00000000
	.align		4
        /*001c*/ 	.word	0xfffffffc


//--------------------- .nv.constant3             --------------------------
	.section	.nv.constant3,"a",@progbits
	.align	4
.nv.constant3:
	.type		gRepeat,@object
	.size		gRepeat,(.L_0 - gRepeat)
gRepeat:
	.zero		4
.L_0:


//--------------------- .text._Z26MurmurHash3_x64_128_kernelPKhPKjS2_Pmj --------------------------
	.section	.text._Z26MurmurHash3_x64_128_kernelPKhPKjS2_Pmj,"ax",@progbits
	.align	128
        .global         _Z26MurmurHash3_x64_128_kernelPKhPKjS2_Pmj
        .type           _Z26MurmurHash3_x64_128_kernelPKhPKjS2_Pmj,@function
        .size           _Z26MurmurHash3_x64_128_kernelPKhPKjS2_Pmj,(.L_x_33 - _Z26MurmurHash3_x64_128_kernelPKhPKjS2_Pmj)
        .other          _Z26MurmurHash3_x64_128_kernelPKhPKjS2_Pmj,@"STO_CUDA_ENTRY STV_DEFAULT"
_Z26MurmurHash3_x64_128_kernelPKhPKjS2_Pmj:
.text._Z26MurmurHash3_x64_128_kernelPKhPKjS2_Pmj:
[----:B------:R-:W-:Y:S01]  /*0000*/  LDC R1, c[0x0][0x37c] ;  /* 0x0000df00ff017b82 */ /* 0x000fe20000000800 */
[----:B------:R-:W0:Y:S07]  /*0010*/  S2R R3, SR_TID.X ;  /* 0x0000000000037919 */ /* 0x000e2e0000002100 */
[----:B------:R-:W0:Y:S01]  /*0020*/  S2UR UR4, SR_CTAID.X ;  /* 0x00000000000479c3 */ /* 0x000e220000002500 */
[----:B------:R-:W1:Y:S07]  /*0030*/  LDCU UR5, c[0x0][0x3a0] ;  /* 0x00007400ff0577ac */ /* 0x000e6e0008000800 */
[----:B------:R-:W0:Y:S02]  /*0040*/  LDC R0, c[0x0][0x360] ;  /* 0x0000d800ff007b82 */ /* 0x000e240000000800 */
[----:B0-----:R-:W-:-:S05]  /*0050*/  IMAD R0, R0, UR4, R3 ;  /* 0x0000000400007c24 */ /* 0x001fca000f8e0203 */
[----:B-1----:R-:W-:-:S13]  /*0060*/  ISETP.GE.U32.AND P0, PT, R0, UR5, PT ;  /* 0x0000000500007c0c */ /* 0x002fda000bf06070 */
[----:B------:R-:W-:Y:S05]  /*0070*/  @P0 EXIT ;  /* 0x000000000000094d */ /* 0x000fea0003800000 */
[----:B------:R-:W0:Y:S01]  /*0080*/  LDCU UR4, c[0x3][URZ] ;  /* 0x00c00000ff0477ac */ /* 0x000e220008000800 */
[----:B------:R-:W1:Y:S01]  /*0090*/  LDCU.64 UR6, c[0x0][0x358] ;  /* 0x00006b00ff0677ac */ /* 0x000e620008000a00 */
[----:B0-----:R-:W-:-:S09]  /*00a0*/  UISETP.NE.AND UP0, UPT, UR4, URZ, UPT ;  /* 0x000000ff0400728c */ /* 0x001fd2000bf05270 */
[----:B-1----:R-:W-:Y:S05]  /*00b0*/  BRA.U !UP0, `(.L_x_0) ;  /* 0x0000001108a87547 */ /* 0x002fea000b800000 */
[----:B------:R-:W0:Y:S01]  /*00c0*/  LDC.64 R6, c[0x0][0x388] ;  /* 0x0000e200ff067b82 */ /* 0x000e220000000a00 */
[----:B------:R-:W1:Y:S07]  /*00d0*/  LDCU.64 UR4, c[0x0][0x380] ;  /* 0x00007000ff0477ac */ /* 0x000e6e0008000a00 */
[----:B------:R-:W2:Y:S01]  /*00e0*/  LDC.64 R8, c[0x0][0x390] ;  /* 0x0000e400ff087b82 */ /* 0x000ea20000000a00 */
[----:B0-----:R-:W-:-:S06]  /*00f0*/  IMAD.WIDE.U32 R6, R0, 0x4, R6 ;  /* 0x0000000400067825 */ /* 0x001fcc00078e0006 */
[----:B------:R-:W1:Y:S01]  /*0100*/  LDG.E.CONSTANT R6, desc[UR6][R6.64] ;  /* 0x0000000606067981 */ /* 0x000e62000c1e9900 */
[----:B--2---:R-:W-:-:S05]  /*0110*/  IMAD.WIDE.U32 R8, R0, 0x4, R8 ;  /* 0x0000000400087825 */ /* 0x004fca00078e0008 */
[----:B------:R-:W2:Y:S01]  /*0120*/  LDG.E.CONSTANT R2, desc[UR6][R8.64] ;  /* 0x0000000608027981 */ /* 0x000ea2000c1e9900 */
[----:B-1----:R-:W-:Y:S02]  /*0130*/  IADD3 R3, P0, PT, R6, UR4, RZ ;  /* 0x0000000406037c10 */ /* 0x002fe4000ff1e0ff */
[----:B--2---:R-:W-:-:S03]  /*0140*/  LOP3.LUT R10, R2, 0xfffffff0, RZ, 0xc0, !PT ;  /* 0xfffffff0020a7812 */ /* 0x004fc600078ec0ff */
[----:B------:R-:W-:Y:S01]  /*0150*/  IMAD.X R11, RZ, RZ, UR5, P0 ;  /* 0x00000005ff0b7e24 */ /* 0x000fe200080e06ff */
[----:B------:R-:W-:Y:S02]  /*0160*/  SHF.R.U32.HI R5, RZ, 0x4, R2 ;  /* 0x00000004ff057819 */ /* 0x000fe40000011602 */
[----:B------:R-:W-:Y:S02]  /*0170*/  IADD3 R10, P1, PT, R10, R3, RZ ;  /* 0x000000030a0a7210 */ /* 0x000fe40007f3e0ff */
[----:B------:R-:W-:Y:S01]  /*0180*/  IADD3 R3, P2, PT, R3, 0x7, RZ ;  /* 0x0000000703037810 */ /* 0x000fe20007f5e0ff */
[----:B------:R-:W-:Y:S01]  /*0190*/  IMAD.MOV R5, RZ, RZ, -R5 ;  /* 0x000000ffff057224 */ /* 0x000fe200078e0a05 */
[----:B------:R-:W-:-:S03]  /*01a0*/  LOP3.LUT R4, R2, 0xf, RZ, 0xc0, !PT ;  /* 0x0000000f02047812 */ /* 0x000fc600078ec0ff */
[----:B------:R-:W-:Y:S01]  /*01b0*/  IMAD.X R6, RZ, RZ, R11, P2 ;  /* 0x000000ffff067224 */ /* 0x000fe200010e060b */
[----:B------:R-:W-:Y:S01]  /*01c0*/  IADD3.X R11, PT, PT, RZ, R11, RZ, P1, !PT ;  /* 0x0000000bff0b7210 */ /* 0x000fe20000ffe4ff */
[----:B------:R-:W-:-:S06]  /*01d0*/  UMOV UR4, URZ ;  /* 0x000000ff00047c82 */ /* 0x000fcc0008000000 */
.L_x_31:
[----:B------:R-:W0:Y:S01]  /*01e0*/  LDCU UR5, c[0x3][URZ] ;  /* 0x00c00000ff0577ac */ /* 0x000e220008000800 */
[----:B------:R-:W-:Y:S01]  /*01f0*/  ISETP.GE.U32.AND P1, PT, R2, 0x10, PT ;  /* 0x000000100200780c */ /* 0x000fe20003f26070 */
[----:B------:R-:W-:Y:S01]  /*0200*/  BSSY.RECONVERGENT B0, `(.L_x_1) ;  /* 0x000006c000007945 */ /* 0x000fe20003800200 */
[----:B------:R-:W-:Y:S01]  /*0210*/  HFMA2 R8, -RZ, RZ, 0, 0 ;  /* 0x00000000ff087431 */ /* 0x000fe200000001ff */
[----:B------:R-:W-:Y:S01]  /*0220*/  UIADD3 UR4, UPT, UPT, UR4, 0x1, URZ ;  /* 0x0000000104047890 */ /* 0x000fe2000fffe0ff */
[----:B------:R-:W-:Y:S01]  /*0230*/  ISETP.GT.AND P0, PT, R4, 0x7, PT ;  /* 0x000000070400780c */ /* 0x000fe20003f04270 */
[--C-:B------:R-:W-:Y:S02]  /*0240*/  IMAD.MOV.U32 R20, RZ, RZ, R0.reuse ;  /* 0x000000ffff147224 */ /* 0x100fe400078e0000 */
[----:B------:R-:W-:Y:S02]  /*0250*/  IMAD.MOV.U32 R21, RZ, RZ, RZ ;  /* 0x000000ffff157224 */ /* 0x000fe400078e00ff */
[----:B------:R-:W-:Y:S01]  /*0260*/  IMAD.MOV.U32 R7, RZ, RZ, R0 ;  /* 0x000000ffff077224 */ /* 0x000fe200078e0000 */
[----:B0-----:R-:W-:-:S03]  /*0270*/  UISETP.NE.AND UP0, UPT, UR4, UR5, UPT ;  /* 0x000000050400728c */ /* 0x001fc6000bf05270 */
[----:B------:R-:W-:Y:S08]  /*0280*/  @!P1 BRA `(.L_x_2) ;  /* 0x00000004008c9947 */ /* 0x000ff00003800000 */
[----:B------:R-:W-:Y:S01]  /*0290*/  IMAD.MOV.U32 R12, RZ, RZ, R3 ;  /* 0x000000ffff0c7224 */ /* 0x000fe200078e0003 */
[----:B------:R-:W-:Y:S01]  /*02a0*/  MOV R7, R0 ;  /* 0x0000000000077202 */ /* 0x000fe20000000f00 */
[----:B------:R-:W-:Y:S02]  /*02b0*/  IMAD.MOV.U32 R13, RZ, RZ, R6 ;  /* 0x000000ffff0d7224 */ /* 0x000fe400078e0006 */
[----:B------:R-:W-:Y:S02]  /*02c0*/  IMAD.MOV.U32 R9, RZ, RZ, R5 ;  /* 0x000000ffff097224 */ /* 0x000fe400078e0005 */
[----:B------:R-:W-:Y:S02]  /*02d0*/  IMAD.MOV.U32 R8, RZ, RZ, RZ ;  /* 0x000000ffff087224 */ /* 0x000fe400078e00ff */
[----:B------:R-:W-:Y:S02]  /*02e0*/  IMAD.MOV.U32 R20, RZ, RZ, R0 ;  /* 0x000000ffff147224 */ /* 0x000fe400078e0000 */
[----:B------:R-:W-:-:S07]  /*02f0*/  IMAD.MOV.U32 R21, RZ, RZ, RZ ;  /* 0x000000ffff157224 */ /* 0x000fce00078e00ff */
.L_x_3:
[----:B------:R-:W2:Y:S04]  /*0300*/  LDG.E.U8.CONSTANT R14, desc[UR6][R12.64+-0x6] ;  /* 0xfffffa060c0e7981 */ /* 0x000ea8000c1e9100 */
[----:B------:R-:W3:Y:S04]  /*0310*/  LDG.E.U8.CONSTANT R16, desc[UR6][R12.64+-0x5] ;  /* 0xfffffb060c107981 */ /* 0x000ee8000c1e9100 */
[----:B------:R-:W4:Y:S04]  /*0320*/  LDG.E.U8.CONSTANT R18, desc[UR6][R12.64+-0x4] ;  /* 0xfffffc060c127981 */ /* 0x000f28000c1e9100 */
[----:B------:R-:W5:Y:S04]  /*0330*/  LDG.E.U8.CONSTANT R23, desc[UR6][R12.64+-0x7] ;  /* 0xfffff9060c177981 */ /* 0x000f68000c1e9100 */
[----:B------:R-:W5:Y:S04]  /*0340*/  LDG.E.U8.CONSTANT R25, desc[UR6][R12.64+-0x2] ;  /* 0xfffffe060c197981 */ /* 0x000f68000c1e9100 */
[----:B------:R-:W5:Y:S04]  /*0350*/  LDG.E.U8.CONSTANT R27, desc[UR6][R12.64+0x1] ;  /* 0x000001060c1b7981 */ /* 0x000f68000c1e9100 */
[----:B------:R-:W5:Y:S01]  /*0360*/  LDG.E.U8.CONSTANT R24, desc[UR6][R12.64] ;  /* 0x000000060c187981 */ /* 0x000f62000c1e9100 */
[----:B--2---:R-:W-:-:S04]  /*0370*/  IMAD.WIDE.U32 R14, R14, 0x100, RZ ;  /* 0x000001000e0e7825 */ /* 0x004fc800078e00ff */
[----:B---3--:R-:W-:-:S04]  /*0380*/  IMAD.WIDE.U32 R16, R16, 0x10000, RZ ;  /* 0x0001000010107825 */ /* 0x008fc800078e00ff */
[----:B----4-:R-:W-:Y:S01]  /*0390*/  IMAD.WIDE.U32 R18, R18, 0x1000000, RZ ;  /* 0x0100000012127825 */ /* 0x010fe200078e00ff */
[----:B-----5:R-:W-:-:S04]  /*03a0*/  LOP3.LUT R23, R16, R14, R23, 0xfe, !PT ;  /* 0x0000000e10177212 */ /* 0x020fc800078efe17 */
[----:B------:R-:W-:Y:S01]  /*03b0*/  LOP3.LUT R17, R19, R17, R15, 0xfe, !PT ;  /* 0x0000001113117212 */ /* 0x000fe200078efe0f */
[----:B------:R-:W2:Y:S04]  /*03c0*/  LDG.E.U8.CONSTANT R14, desc[UR6][R12.64+0x2] ;  /* 0x000002060c0e7981 */ /* 0x000ea8000c1e9100 */
[----:B------:R-:W3:Y:S04]  /*03d0*/  LDG.E.U8.CONSTANT R15, desc[UR6][R12.64+-0x3] ;  /* 0xfffffd060c0f7981 */ /* 0x000ee8000c1e9100 */
[----:B------:R-:W4:Y:S04]  /*03e0*/  LDG.E.U8.CONSTANT R16, desc[UR6][R12.64+0x3] ;  /* 0x000003060c107981 */ /* 0x000f28000c1e9100 */
[----:B------:R-:W5:Y:S01]  /*03f0*/  LDG.E.U8.CONSTANT R19, desc[UR6][R12.64+0x4] ;  /* 0x000004060c137981 */ /* 0x000f62000c1e9100 */
[----:B------:R-:W-:-:S02]  /*0400*/  LOP3.LUT R22, R18, R23, RZ, 0xfc, !PT ;  /* 0x0000001712167212 */ /* 0x000fc400078efcff */
[----:B------:R-:W-:Y:S01]  /*0410*/  SHF.L.U32 R18, R25, 0x8, RZ ;  /* 0x0000000819127819 */ /* 0x000fe200000006ff */
[----:B------:R-:W5:Y:S03]  /*0420*/  LDG.E.U8.CONSTANT R23, desc[UR6][R12.64+-0x1] ;  /* 0xffffff060c177981 */ /* 0x000f66000c1e9100 */
[----:B---3--:R-:W-:Y:S01]  /*0430*/  LOP3.LUT R25, R18, R15, R17, 0xfe, !PT ;  /* 0x0000000f12197212 */ /* 0x008fe200078efe11 */
[----:B--2---:R-:W-:-:S04]  /*0440*/  IMAD.WIDE.U32 R14, R14, 0x100, RZ ;  /* 0x000001000e0e7825 */ /* 0x004fc800078e00ff */
[----:B----4-:R-:W-:-:S04]  /*0450*/  IMAD.WIDE.U32 R16, R16, 0x10000, RZ ;  /* 0x0001000010107825 */ /* 0x010fc800078e00ff */
[----:B-----5:R-:W-:Y:S01]  /*0460*/  IMAD.WIDE.U32 R18, R19, 0x1000000, RZ ;  /* 0x0100000013127825 */ /* 0x020fe200078e00ff */
[----:B------:R-:W-:Y:S02]  /*0470*/  LOP3.LUT R27, R16, R14, R27, 0xfe, !PT ;  /* 0x0000000e101b7212 */ /* 0x000fe400078efe1b */
[----:B------:R-:W2:Y:S02]  /*0480*/  LDG.E.U8.CONSTANT R16, desc[UR6][R12.64+0x6] ;  /* 0x000006060c107981 */ /* 0x000ea4000c1e9100 */
[----:B------:R-:W-:Y:S02]  /*0490*/  LOP3.LUT R14, R19, R17, R15, 0xfe, !PT ;  /* 0x00000011130e7212 */ /* 0x000fe400078efe0f */
[----:B------:R-:W3:Y:S04]  /*04a0*/  LDG.E.U8.CONSTANT R15, desc[UR6][R12.64+0x5] ;  /* 0x000005060c0f7981 */ /* 0x000ee8000c1e9100 */
[----:B------:R-:W4:Y:S04]  /*04b0*/  LDG.E.U8.CONSTANT R19, desc[UR6][R12.64+0x8] ;  /* 0x000008060c137981 */ /* 0x000f28000c1e9100 */
[----:B------:R0:W5:Y:S01]  /*04c0*/  LDG.E.U8.CONSTANT R17, desc[UR6][R12.64+0x7] ;  /* 0x000007060c117981 */ /* 0x000162000c1e9100 */
[----:B------:R-:W-:-:S02]  /*04d0*/  IMAD.U32 R26, R23, 0x10000, RZ ;  /* 0x00010000171a7824 */ /* 0x000fc400078e00ff */
[----:B------:R-:W-:-:S05]  /*04e0*/  IMAD.SHL.U32 R24, R24, 0x1000000, RZ ;  /* 0x0100000018187824 */ /* 0x000fca00078e00ff */
[----:B------:R-:W-:Y:S02]  /*04f0*/  LOP3.LUT R25, R24, R26, R25, 0xfe, !PT ;  /* 0x0000001a18197212 */ /* 0x000fe400078efe19 */
[----:B------:R-:W-:Y:S01]  /*0500*/  LOP3.LUT R27, R18, R27, RZ, 0xfc, !PT ;  /* 0x0000001b121b7212 */ /* 0x000fe200078efcff */
[----:B------:R-:W-:Y:S01]  /*0510*/  VIADD R9, R9, 0x1 ;  /* 0x0000000109097836 */ /* 0x000fe20000000000 */
[----:B0-----:R-:W-:-:S04]  /*0520*/  IADD3 R12, P2, PT, R12, 0x10, RZ ;  /* 0x000000100c0c7810 */ /* 0x001fc80007f5e0ff */
[----:B------:R-:W-:Y:S01]  /*0530*/  IADD3.X R13, PT, PT, RZ, R13, RZ, P2, !PT ;  /* 0x0000000dff0d7210 */ /* 0x000fe200017fe4ff */
[----:B--2---:R-:W-:-:S05]  /*0540*/  IMAD.SHL.U32 R16, R16, 0x100, RZ ;  /* 0x0000010010107824 */ /* 0x004fca00078e00ff */
[----:B---3--:R-:W-:Y:S01]  /*0550*/  LOP3.LUT R15, R16, R15, R14, 0xfe, !PT ;  /* 0x0000000f100f7212 */ /* 0x008fe200078efe0e */
[----:B----4-:R-:W-:Y:S02]  /*0560*/  IMAD.SHL.U32 R14, R19, 0x1000000, RZ ;  /* 0x01000000130e7824 */ /* 0x010fe400078e00ff */
[----:B------:R-:W-:Y:S01]  /*0570*/  IMAD R19, R25, 0x114253d5, RZ ;  /* 0x114253d519137824 */ /* 0x000fe200078e02ff */
[----:B-----5:R-:W-:Y:S01]  /*0580*/  SHF.L.U32 R17, R17, 0x10, RZ ;  /* 0x0000001011117819 */ /* 0x020fe200000006ff */
[----:B------:R-:W-:-:S03]  /*0590*/  IMAD.U32 R25, R25, -0x80000000, RZ ;  /* 0x8000000019197824 */ /* 0x000fc600078e00ff */
[----:B------:R-:W-:Y:S01]  /*05a0*/  LOP3.LUT R17, R14, R17, R15, 0xfe, !PT ;  /* 0x000000110e117212 */ /* 0x000fe200078efe0f */
[----:B------:R-:W-:-:S04]  /*05b0*/  IMAD.WIDE.U32 R14, R22, 0x114253d5, RZ ;  /* 0x114253d5160e7825 */ /* 0x000fc800078e00ff */
[C---:B------:R-:W-:Y:S02]  /*05c0*/  IMAD R19, R22.reuse, -0x783c846f, R19 ;  /* 0x87c37b9116137824 */ /* 0x040fe400078e0213 */
[----:B------:R-:W-:Y:S02]  /*05d0*/  IMAD R18, R17, 0x2745937f, RZ ;  /* 0x2745937f11127824 */ /* 0x000fe400078e02ff */
[----:B------:R-:W-:Y:S02]  /*05e0*/  IMAD.IADD R19, R15, 0x1, R19 ;  /* 0x000000010f137824 */ /* 0x000fe400078e0213 */
[C---:B------:R-:W-:Y:S02]  /*05f0*/  IMAD R25, R22.reuse, -0x775ed616, R25 ;  /* 0x88a129ea16197824 */ /* 0x040fe400078e0219 */
[----:B------:R-:W-:Y:S01]  /*0600*/  IMAD.WIDE.U32 R16, R22, -0x80000000, RZ ;  /* 0x8000000016107825 */ /* 0x000fe200078e00ff */
[----:B------:R-:W-:-:S03]  /*0610*/  SHF.R.U32.HI R19, RZ, 0x1, R19 ;  /* 0x00000001ff137819 */ /* 0x000fc60000011613 */
[----:B------:R-:W-:Y:S01]  /*0620*/  IMAD.WIDE.U32 R14, R27, 0x2745937f, RZ ;  /* 0x2745937f1b0e7825 */ /* 0x000fe200078e00ff */
[----:B------:R-:W-:-:S03]  /*0630*/  IADD3 R17, PT, PT, R17, R25, RZ ;  /* 0x0000001911117210 */ /* 0x000fc60007ffe0ff */
[----:B------:R-:W-:Y:S01]  /*0640*/  IMAD R23, R27, 0x4cf5ad43, R18 ;  /* 0x4cf5ad431b177824 */ /* 0x000fe200078e0212 */
[----:B------:R-:W-:Y:S01]  /*0650*/  LOP3.LUT R16, R19, R16, RZ, 0xfc, !PT ;  /* 0x0000001013107212 */ /* 0x000fe200078efcff */
[----:B------:R-:W-:Y:S02]  /*0660*/  IMAD R17, R17, 0x2745937f, RZ ;  /* 0x2745937f11117824 */ /* 0x000fe400078e02ff */
[----:B------:R-:W-:Y:S02]  /*0670*/  IMAD.IADD R15, R15, 0x1, R23 ;  /* 0x000000010f0f7824 */ /* 0x000fe400078e0217 */
[----:B------:R-:W-:Y:S02]  /*0680*/  IMAD R27, R27, 0x4e8b26fe, RZ ;  /* 0x4e8b26fe1b1b7824 */ /* 0x000fe400078e02ff */
[C---:B------:R-:W-:Y:S01]  /*0690*/  IMAD R19, R16.reuse, 0x4cf5ad43, R17 ;  /* 0x4cf5ad4310137824 */ /* 0x040fe200078e0211 */
[--C-:B------:R-:W-:Y:S01]  /*06a0*/  SHF.R.U32.HI R18, RZ, 0x1f, R15.reuse ;  /* 0x0000001fff127819 */ /* 0x100fe2000001160f */
[----:B------:R-:W-:Y:S01]  /*06b0*/  IMAD.WIDE.U32 R16, R16, 0x2745937f, RZ ;  /* 0x2745937f10107825 */ /* 0x000fe200078e00ff */
[----:B------:R-:W-:-:S02]  /*06c0*/  SHF.R.U64 R15, R14, 0x1f, R15 ;  /* 0x0000001f0e0f7819 */ /* 0x000fc4000000120f */
[----:B------:R-:W-:Y:S01]  /*06d0*/  LOP3.LUT R18, R18, R27, RZ, 0xfc, !PT ;  /* 0x0000001b12127212 */ /* 0x000fe200078efcff */
[----:B------:R-:W-:-:S04]  /*06e0*/  IMAD.IADD R14, R17, 0x1, R19 ;  /* 0x00000001110e7824 */ /* 0x000fc800078e0213 */
[----:B------:R-:W-:Y:S01]  /*06f0*/  IMAD R22, R18, 0x114253d5, RZ ;  /* 0x114253d512167824 */ /* 0x000fe200078e02ff */
[----:B------:R-:W-:Y:S02]  /*0700*/  LOP3.LUT R18, R16, R20, RZ, 0x3c, !PT ;  /* 0x0000001410127212 */ /* 0x000fe400078e3cff */
[----:B------:R-:W-:Y:S01]  /*0710*/  LOP3.LUT R21, R14, R21, RZ, 0x3c, !PT ;  /* 0x000000150e157212 */ /* 0x000fe200078e3cff */
[C---:B------:R-:W-:Y:S02]  /*0720*/  IMAD R17, R15.reuse, -0x783c846f, R22 ;  /* 0x87c37b910f117824 */ /* 0x040fe400078e0216 */
[----:B------:R-:W-:Y:S01]  /*0730*/  IMAD.WIDE.U32 R14, R15, 0x114253d5, RZ ;  /* 0x114253d50f0e7825 */ /* 0x000fe200078e00ff */
[----:B------:R-:W-:-:S03]  /*0740*/  SHF.L.W.U32.HI R16, R21, 0x1b, R18 ;  /* 0x0000001b15107819 */ /* 0x000fc60000010e12 */
[----:B------:R-:W-:Y:S01]  /*0750*/  IMAD.IADD R17, R15, 0x1, R17 ;  /* 0x000000010f117824 */ /* 0x000fe200078e0211 */
[----:B------:R-:W-:Y:S02]  /*0760*/  SHF.L.W.U32.HI R15, R18, 0x1b, R21 ;  /* 0x0000001b120f7819 */ /* 0x000fe40000010e15 */
[-C--:B------:R-:W-:Y:S01]  /*0770*/  IADD3 R19, P1, PT, R16, R7.reuse, RZ ;  /* 0x0000000710137210 */ /* 0x080fe20007f3e0ff */
[----:B------:R-:W-:Y:S01]  /*0780*/  IMAD.MOV.U32 R21, RZ, RZ, 0x0 ;  /* 0x00000000ff157424 */ /* 0x000fe200078e00ff */
[----:B------:R-:W-:Y:S02]  /*0790*/  MOV R20, 0x52dce729 ;  /* 0x52dce72900147802 */ /* 0x000fe40000000f00 */
[----:B------:R-:W-:Y:S01]  /*07a0*/  LOP3.LUT R14, R14, R7, RZ, 0x3c, !PT ;  /* 0x000000070e0e7212 */ /* 0x000fe200078e3cff */
[----:B------:R-:W-:Y:S01]  /*07b0*/  IMAD.X R15, R15, 0x1, R8, P1 ;  /* 0x000000010f0f7824 */ /* 0x000fe200008e0608 */
[----:B------:R-:W-:Y:S01]  /*07c0*/  LOP3.LUT R17, R17, R8, RZ, 0x3c, !PT ;  /* 0x0000000811117212 */ /* 0x000fe200078e3cff */
[----:B------:R-:W-:-:S03]  /*07d0*/  IMAD.WIDE.U32 R20, R19, 0x5, R20 ;  /* 0x0000000513147825 */ /* 0x000fc600078e0014 */
[----:B------:R-:W-:Y:S01]  /*07e0*/  SHF.L.W.U32.HI R7, R17, 0x1f, R14 ;  /* 0x0000001f11077819 */ /* 0x000fe20000010e0e */
[----:B------:R-:W-:Y:S01]  /*07f0*/  IMAD R15, R15, 0x5, RZ ;  /* 0x000000050f0f7824 */ /* 0x000fe200078e02ff */
[----:B------:R-:W-:Y:S02]  /*0800*/  SHF.L.W.U32.HI R8, R14, 0x1f, R17 ;  /* 0x0000001f0e087819 */ /* 0x000fe40000010e11 */
[----:B------:R-:W-:Y:S01]  /*0810*/  IADD3 R7, P1, PT, R7, R20, RZ ;  /* 0x0000001407077210 */ /* 0x000fe20007f3e0ff */
[----:B------:R-:W-:Y:S02]  /*0820*/  IMAD.IADD R21, R21, 0x1, R15 ;  /* 0x0000000115157824 */ /* 0x000fe400078e020f */
[----:B------:R-:W-:Y:S02]  /*0830*/  HFMA2 R14, -RZ, RZ, 0.53564453125, 214.625 ;  /* 0x38495ab5ff0e7431 */ /* 0x000fe400000001ff */
[----:B------:R-:W-:Y:S01]  /*0840*/  IMAD.X R8, R8, 0x1, R21, P1 ;  /* 0x0000000108087824 */ /* 0x000fe200008e0615 */
[----:B------:R-:W-:Y:S01]  /*0850*/  ISETP.NE.AND P1, PT, R9, RZ, PT ;  /* 0x000000ff0900720c */ /* 0x000fe20003f25270 */
[----:B------:R-:W-:-:S02]  /*0860*/  IMAD.MOV.U32 R15, RZ, RZ, 0x0 ;  /* 0x00000000ff0f7424 */ /* 0x000fc400078e00ff */
[----:B------:R-:W-:Y:S02]  /*0870*/  IMAD R17, R8, 0x5, RZ ;  /* 0x0000000508117824 */ /* 0x000fe400078e02ff */
[----:B------:R-:W-:-:S04]  /*0880*/  IMAD.WIDE.U32 R14, R7, 0x5, R14 ;  /* 0x00000005070e7825 */ /* 0x000fc800078e000e */
[----:B------:R-:W-:Y:S02]  /*0890*/  IMAD.MOV.U32 R7, RZ, RZ, R14 ;  /* 0x000000ffff077224 */ /* 0x000fe400078e000e */
[----:B------:R-:W-:Y:S02]  /*08a0*/  IMAD.IADD R8, R15, 0x1, R17 ;  /* 0x000000010f087824 */ /* 0x000fe400078e0211 */
[----:B------:R-:W-:Y:S05]  /*08b0*/  @P1 BRA `(.L_x_3) ;  /* 0xfffffff800901947 */ /* 0x000fea000383ffff */
.L_x_2:
[----:B------:R-:W-:Y:S05]  /*08c0*/  BSYNC.RECONVERGENT B0 ;  /* 0x0000000000007941 */ /* 0x000fea0003800200 */
.L_x_1:
[----:B------:R-:W-:Y:S04]  /*08d0*/  BSSY.RECONVERGENT B0, `(.L_x_4) ;  /* 0x0000080000007945 */ /* 0x000fe80003800200 */
[----:B------:R-:W-:Y:S01]  /*08e0*/  BSSY.RELIABLE B1, `(.L_x_5) ;  /* 0x000006c000017945 */ /* 0x000fe20003800100 */
[----:B------:R-:W-:Y:S01]  /*08f0*/  IMAD.MOV.U32 R12, RZ, RZ, RZ ;  /* 0x000000ffff0c7224 */ /* 0x000fe200078e00ff */
[----:B------:R-:W-:Y:S02]  /*0900*/  MOV R9, RZ ;  /* 0x000000ff00097202 */ /* 0x000fe40000000f00 */
[----:B------:R-:W-:Y:S05]  /*0910*/  @P0 BRA `(.L_x_6) ;  /* 0x00000000004c0947 */ /* 0x000fea0003800000 */
[----:B------:R-:W-:-:S13]  /*0920*/  ISETP.GT.AND P0, PT, R4, 0x3, PT ;  /* 0x000000030400780c */ /* 0x000fda0003f04270 */
[----:B------:R-:W-:Y:S05]  /*0930*/  @P0 BRA `(.L_x_7) ;  /* 0x0000000000240947 */ /* 0x000fea0003800000 */
[----:B------:R-:W-:-:S13]  /*0940*/  ISETP.GT.AND P0, PT, R4, 0x1, PT ;  /* 0x000000010400780c */ /* 0x000fda0003f04270 */
[----:B------:R-:W-:Y:S05]  /*0950*/  @P0 BRA `(.L_x_8) ;  /* 0x0000000000100947 */ /* 0x000fea0003800000 */
[----:B------:R-:W-:-:S13]  /*0960*/  ISETP.NE.AND P0, PT, R4, RZ, PT ;  /* 0x000000ff0400720c */ /* 0x000fda0003f05270 */
[----:B------:R-:W-:Y:S05]  /*0970*/  @!P0 BREAK.RELIABLE B1 ;  /* 0x0000000000018942 */ /* 0x000fea0003800100 */
[----:B------:R-:W-:Y:S05]  /*0980*/  @!P0 BRA `(.L_x_9) ;  /* 0x0000000400d08947 */ /* 0x000fea0003800000 */
[----:B------:R-:W-:Y:S05]  /*0990*/  BRA `(.L_x_10) ;  /* 0x0000000400807947 */ /* 0x000fea0003800000 */
.L_x_8:
[----:B------:R-:W-:-:S13]  /*09a0*/  ISETP.NE.AND P0, PT, R4, 0x2, PT ;  /* 0x000000020400780c */ /* 0x000fda0003f05270 */
[----:B------:R-:W-:Y:S05]  /*09b0*/  @!P0 BRA `(.L_x_11) ;  /* 0x0000000400688947 */ /* 0x000fea0003800000 */
[----:B------:R-:W-:Y:S05]  /*09c0*/  BRA `(.L_x_12) ;  /* 0x0000000400547947 */ /* 0x000fea0003800000 */
.L_x_7:
[----:B------:R-:W-:-:S13]  /*09d0*/  ISETP.GT.AND P0, PT, R4, 0x5, PT ;  /* 0x000000050400780c */ /* 0x000fda0003f04270 */
[----:B------:R-:W-:Y:S05]  /*09e0*/  @P0 BRA `(.L_x_13) ;  /* 0x00000000000c0947 */ /* 0x000fea0003800000 */
[----:B------:R-:W-:-:S13]  /*09f0*/  ISETP.NE.AND P0, PT, R4, 0x4, PT ;  /* 0x000000040400780c */ /* 0x000fda0003f05270 */
[----:B------:R-:W-:Y:S05]  /*0a00*/  @!P0 BRA `(.L_x_14) ;  /* 0x0000000400348947 */ /* 0x000fea0003800000 */
[----:B------:R-:W-:Y:S05]  /*0a10*/  BRA `(.L_x_15) ;  /* 0x0000000400287947 */ /* 0x000fea0003800000 */
.L_x_13:
[----:B------:R-:W-:-:S13]  /*0a20*/  ISETP.NE.AND P0, PT, R4, 0x6, PT ;  /* 0x000000060400780c */ /* 0x000fda0003f05270 */
[----:B------:R-:W-:Y:S05]  /*0a30*/  @!P0 BRA `(.L_x_16) ;  /* 0x0000000400148947 */ /* 0x000fea0003800000 */
[----:B------:R-:W-:Y:S05]  /*0a40*/  BRA `(.L_x_17) ;  /* 0x0000000400047947 */ /* 0x000fea0003800000 */
.L_x_6:
[----:B------:R-:W-:Y:S01]  /*0a50*/  ISETP.GT.AND P0, PT, R4, 0xb, PT ;  /* 0x0000000b0400780c */ /* 0x000fe20003f04270 */
[----:B------:R-:W-:Y:S04]  /*0a60*/  BSSY.RECONVERGENT B2, `(.L_x_18) ;  /* 0x000003c000027945 */ /* 0x000fe80003800200 */
[----:B------:R-:W-:Y:S08]  /*0a70*/  BSSY.RELIABLE B3, `(.L_x_19) ;  /* 0x000002a000037945 */ /* 0x000ff00003800100 */
[----:B------:R-:W-:Y:S05]  /*0a80*/  @P0 BRA `(.L_x_20) ;  /* 0x0000000000240947 */ /* 0x000fea0003800000 */
[----:B------:R-:W-:-:S13]  /*0a90*/  ISETP.GT.AND P0, PT, R4, 0x9, PT ;  /* 0x000000090400780c */ /* 0x000fda0003f04270 */
[----:B------:R-:W-:Y:S05]  /*0aa0*/  @P0 BRA `(.L_x_21) ;  /* 0x0000000000100947 */ /* 0x000fea0003800000 */
[----:B------:R-:W-:-:S13]  /*0ab0*/  ISETP.NE.AND P0, PT, R4, 0x8, PT ;  /* 0x000000080400780c */ /* 0x000fda0003f05270 */
[----:B------:R-:W-:Y:S05]  /*0ac0*/  @!P0 BREAK.RELIABLE B3 ;  /* 0x0000000000038942 */ /* 0x000fea0003800100 */
[----:B------:R-:W-:Y:S05]  /*0ad0*/  @!P0 BRA `(.L_x_22) ;  /* 0x0000000000d08947 */ /* 0x000fea0003800000 */
[----:B------:R-:W-:Y:S05]  /*0ae0*/  BRA `(.L_x_23) ;  /* 0x0000000000887947 */ /* 0x000fea0003800000 */
.L_x_21:
[----:B------:R-:W-:-:S13]  /*0af0*/  ISETP.NE.AND P0, PT, R4, 0xa, PT ;  /* 0x0000000a0400780c */ /* 0x000fda0003f05270 */
[----:B------:R-:W-:Y:S05]  /*0b00*/  @!P0 BRA `(.L_x_24) ;  /* 0x0000000000708947 */ /* 0x000fea0003800000 */
[----:B------:R-:W-:Y:S05]  /*0b10*/  BRA `(.L_x_25) ;  /* 0x00000000005c7947 */ /* 0x000fea0003800000 */
.L_x_20:
[----:B------:R-:W-:Y:S01]  /*0b20*/  ISETP.GT.AND P0, PT, R4, 0xd, PT ;  /* 0x0000000d0400780c */ /* 0x000fe20003f04270 */
[----:B------:R-:W-:Y:S04]  /*0b30*/  BSSY.RECONVERGENT B4, `(.L_x_26) ;  /* 0x0000011000047945 */ /* 0x000fe80003800200 */
[----:B------:R-:W-:Y:S08]  /*0b40*/  BSSY.RELIABLE B5, `(.L_x_27) ;  /* 0x000000d000057945 */ /* 0x000ff00003800100 */
[----:B------:R-:W-:Y:S05]  /*0b50*/  @P0 BRA `(.L_x_28) ;  /* 0x0000000000100947 */ /* 0x000fea0003800000 */
[----:B------:R-:W-:-:S13]  /*0b60*/  ISETP.NE.AND P0, PT, R4, 0xc, PT ;  /* 0x0000000c0400780c */ /* 0x000fda0003f05270 */
[----:B------:R-:W-:Y:S05]  /*0b70*/  @!P0 BREAK.RELIABLE B5 ;  /* 0x0000000000058942 */ /* 0x000fea0003800100 */
[----:B------:R-:W-:Y:S05]  /*0b80*/  @!P0 BRA `(.L_x_29) ;  /* 0x00000000002c8947 */ /* 0x000fea0003800000 */
[----:B------:R-:W-:Y:S05]  /*0b90*/  BRA `(.L_x_30) ;  /* 0x00000000001c7947 */ /* 0x000fea0003800000 */
.L_x_28:
[----:B------:R-:W-:Y:S01]  /*0ba0*/  ISETP.NE.AND P0, PT, R4, 0xe, PT ;  /* 0x0000000e0400780c */ /* 0x000fe20003f05270 */
[----:B------:R-:W2:-:S12]  /*0bb0*/  LDG.E.U8.CONSTANT R14, desc[UR6][R10.64+0xd] ;  /* 0x00000d060a0e7981 */ /* 0x000e98000c1e9100 */
[----:B------:R-:W3:Y:S01]  /*0bc0*/  @P0 LDG.E.U8.CONSTANT R13, desc[UR6][R10.64+0xe] ;  /* 0x00000e060a0d0981 */ /* 0x000ee2000c1e9100 */
[----:B------:R-:W-:Y:S02]  /*0bd0*/  @P0 IMAD.MOV.U32 R12, RZ, RZ, RZ ;  /* 0x000000ffff0c0224 */ /* 0x000fe400078e00ff */
[----:B--2---:R-:W-:Y:S02]  /*0be0*/  IMAD.SHL.U32 R14, R14, 0x100, RZ ;  /* 0x000001000e0e7824 */ /* 0x004fe400078e00ff */
[----:B---3--:R-:W-:-:S05]  /*0bf0*/  @P0 IMAD.U32 R9, R13, 0x10000, RZ ;  /* 0x000100000d090824 */ /* 0x008fca00078e00ff */
[----:B------:R-:W-:-:S07]  /*0c00*/  LOP3.LUT R9, R14, R9, RZ, 0x3c, !PT ;  /* 0x000000090e097212 */ /* 0x000fce00078e3cff */
.L_x_30:
[----:B------:R-:W-:Y:S05]  /*0c10*/  BSYNC.RELIABLE B5 ;  /* 0x0000000000057941 */ /* 0x000fea0003800100 */
.L_x_27:
[----:B------:R-:W2:Y:S02]  /*0c20*/  LDG.E.U8.CONSTANT R14, desc[UR6][R10.64+0xc] ;  /* 0x00000c060a0e7981 */ /* 0x000ea4000c1e9100 */
[----:B--2---:R-:W-:-:S07]  /*0c30*/  LOP3.LUT R9, R14, R9, RZ, 0x3c, !PT ;  /* 0x000000090e097212 */ /* 0x004fce00078e3cff */
.L_x_29:
[----:B------:R-:W-:Y:S05]  /*0c40*/  BSYNC.RECONVERGENT B4 ;  /* 0x0000000000047941 */ /* 0x000fea0003800200 */
.L_x_26:
[----:B------:R-:W2:Y:S02]  /*0c50*/  LDG.E.U8.CONSTANT R14, desc[UR6][R10.64+0xb] ;  /* 0x00000b060a0e7981 */ /* 0x000ea4000c1e9100 */
[----:B--2---:R-:W-:-:S03]  /*0c60*/  IMAD.WIDE.U32 R14, R14, 0x1000000, RZ ;  /* 0x010000000e0e7825 */ /* 0x004fc600078e00ff */
[----:B------:R-:W-:Y:S02]  /*0c70*/  LOP3.LUT R12, R14, R12, RZ, 0x3c, !PT ;  /* 0x0000000c0e0c7212 */ /* 0x000fe400078e3cff */
[----:B------:R-:W-:-:S07]  /*0c80*/  LOP3.LUT R9, R15, R9, RZ, 0x3c, !PT ;  /* 0x000000090f097212 */ /* 0x000fce00078e3cff */
.L_x_25:
[----:B------:R-:W2:Y:S02]  /*0c90*/  LDG.E.U8.CONSTANT R14, desc[UR6][R10.64+0xa] ;  /* 0x00000a060a0e7981 */ /* 0x000ea4000c1e9100 */
[----:B--2---:R-:W-:-:S03]  /*0ca0*/  IMAD.WIDE.U32 R14, R14, 0x10000, RZ ;  /* 0x000100000e0e7825 */ /* 0x004fc600078e00ff */
[----:B------:R-:W-:Y:S02]  /*0cb0*/  LOP3.LUT R12, R14, R12, RZ, 0x3c, !PT ;  /* 0x0000000c0e0c7212 */ /* 0x000fe400078e3cff */
[----:B------:R-:W-:-:S07]  /*0cc0*/  LOP3.LUT R9, R15, R9, RZ, 0x3c, !PT ;  /* 0x000000090f097212 */ /* 0x000fce00078e3cff */
.L_x_24:
[----:B------:R-:W2:Y:S02]  /*0cd0*/  LDG.E.U8.CONSTANT R14, desc[UR6][R10.64+0x9] ;  /* 0x000009060a0e7981 */ /* 0x000ea4000c1e9100 */
[----:B--2---:R-:W-:-:S03]  /*0ce0*/  IMAD.WIDE.U32 R14, R14, 0x100, RZ ;  /* 0x000001000e0e7825 */ /* 0x004fc600078e00ff */
[----:B------:R-:W-:Y:S02]  /*0cf0*/  LOP3.LUT R12, R14, R12, RZ, 0x3c, !PT ;  /* 0x0000000c0e0c7212 */ /* 0x000fe400078e3cff */
[----:B------:R-:W-:-:S07]  /*0d00*/  LOP3.LUT R9, R15, R9, RZ, 0x3c, !PT ;  /* 0x000000090f097212 */ /* 0x000fce00078e3cff */
.L_x_23:
[----:B------:R-:W-:Y:S05]  /*0d10*/  BSYNC.RELIABLE B3 ;  /* 0x0000000000037941 */ /* 0x000fea0003800100 */
.L_x_19:
[----:B------:R-:W2:Y:S01]  /*0d20*/  LDG.E.U8.CONSTANT R13, desc[UR6][R10.64+0x8] ;  /* 0x000008060a0d7981 */ /* 0x000ea2000c1e9100 */
[----:B------:R-:W-:Y:S01]  /*0d30*/  IMAD R9, R9, 0x2745937f, RZ ;  /* 0x2745937f09097824 */ /* 0x000fe200078e02ff */
[----:B--2---:R-:W-:-:S05]  /*0d40*/  LOP3.LUT R14, R12, R13, RZ, 0x3c, !PT ;  /* 0x0000000d0c0e7212 */ /* 0x004fca00078e3cff */
[C---:B------:R-:W-:Y:S02]  /*0d50*/  IMAD R9, R14.reuse, 0x4cf5ad43, R9 ;  /* 0x4cf5ad430e097824 */ /* 0x040fe400078e0209 */
[----:B------:R-:W-:-:S04]  /*0d60*/  IMAD.WIDE.U32 R12, R14, 0x2745937f, RZ ;  /* 0x2745937f0e0c7825 */ /* 0x000fc800078e00ff */
[----:B------:R-:W-:Y:S01]  /*0d70*/  IMAD R14, R14, 0x4e8b26fe, RZ ;  /* 0x4e8b26fe0e0e7824 */ /* 0x000fe200078e02ff */
[----:B------:R-:W-:-:S04]  /*0d80*/  IADD3 R13, PT, PT, R13, R9, RZ ;  /* 0x000000090d0d7210 */ /* 0x000fc80007ffe0ff */
[----:B------:R-:W-:-:S04]  /*0d90*/  SHF.R.U32.HI R9, RZ, 0x1f, R13 ;  /* 0x0000001fff097819 */ /* 0x000fc8000001160d */
[----:B------:R-:W-:Y:S02]  /*0da0*/  LOP3.LUT R9, R9, R14, RZ, 0xfc, !PT ;  /* 0x0000000e09097212 */ /* 0x000fe400078efcff */
[----:B------:R-:W-:-:S03]  /*0db0*/  SHF.R.U64 R14, R12, 0x1f, R13 ;  /* 0x0000001f0c0e7819 */ /* 0x000fc6000000120d */
[----:B------:R-:W-:Y:S02]  /*0dc0*/  IMAD R9, R9, 0x114253d5, RZ ;  /* 0x114253d509097824 */ /* 0x000fe400078e02ff */
[----:B------:R-:W-:-:S04]  /*0dd0*/  IMAD.WIDE.U32 R12, R14, 0x114253d5, RZ ;  /* 0x114253d50e0c7825 */ /* 0x000fc800078e00ff */
[----:B------:R-:W-:Y:S01]  /*0de0*/  IMAD R9, R14, -0x783c846f, R9 ;  /* 0x87c37b910e097824 */ /* 0x000fe200078e0209 */
[----:B------:R-:W-:-:S03]  /*0df0*/  LOP3.LUT R7, R12, R7, RZ, 0x3c, !PT ;  /* 0x000000070c077212 */ /* 0x000fc600078e3cff */
[----:B------:R-:W-:-:S05]  /*0e00*/  IMAD.IADD R9, R13, 0x1, R9 ;  /* 0x000000010d097824 */ /* 0x000fca00078e0209 */
[----:B------:R-:W-:-:S07]  /*0e10*/  LOP3.LUT R8, R9, R8, RZ, 0x3c, !PT ;  /* 0x0000000809087212 */ /* 0x000fce00078e3cff */
.L_x_22:
[----:B------:R-:W-:Y:S05]  /*0e20*/  BSYNC.RECONVERGENT B2 ;  /* 0x0000000000027941 */ /* 0x000fea0003800200 */
.L_x_18:
[----:B------:R-:W2:Y:S01]  /*0e30*/  LDG.E.U8.CONSTANT R9, desc[UR6][R10.64+0x7] ;  /* 0x000007060a097981 */ /* 0x000ea2000c1e9100 */
[----:B------:R-:W-:Y:S02]  /*0e40*/  IMAD.MOV.U32 R12, RZ, RZ, RZ ;  /* 0x000000ffff0c7224 */ /* 0x000fe400078e00ff */
[----:B--2---:R-:W-:-:S07]  /*0e50*/  IMAD.SHL.U32 R9, R9, 0x1000000, RZ ;  /* 0x0100000009097824 */ /* 0x004fce00078e00ff */
.L_x_17:
[----:B------:R-:W2:Y:S02]  /*0e60*/  LDG.E.U8.CONSTANT R13, desc[UR6][R10.64+0x6] ;  /* 0x000006060a0d7981 */ /* 0x000ea4000c1e9100 */
[----:B--2---:R-:W-:-:S04]  /*0e70*/  SHF.L.U32 R14, R13, 0x10, RZ ;  /* 0x000000100d0e7819 */ /* 0x004fc800000006ff */
[----:B------:R-:W-:-:S07]  /*0e80*/  LOP3.LUT R9, R14, R9, RZ, 0x3c, !PT ;  /* 0x000000090e097212 */ /* 0x000fce00078e3cff */
.L_x_16:
[----:B------:R-:W2:Y:S02]  /*0e90*/  LDG.E.U8.CONSTANT R13, desc[UR6][R10.64+0x5] ;  /* 0x000005060a0d7981 */ /* 0x000ea4000c1e9100 */
[----:B--2---:R-:W-:-:S05]  /*0ea0*/  IMAD.SHL.U32 R14, R13, 0x100, RZ ;  /* 0x000001000d0e7824 */ /* 0x004fca00078e00ff */
[----:B------:R-:W-:-:S07]  /*0eb0*/  LOP3.LUT R9, R14, R9, RZ, 0x3c, !PT ;  /* 0x000000090e097212 */ /* 0x000fce00078e3cff */
.L_x_15:
[----:B------:R-:W2:Y:S02]  /*0ec0*/  LDG.E.U8.CONSTANT R14, desc[UR6][R10.64+0x4] ;  /* 0x000004060a0e7981 */ /* 0x000ea4000c1e9100 */
[----:B--2---:R-:W-:-:S07]  /*0ed0*/  LOP3.LUT R9, R14, R9, RZ, 0x3c, !PT ;  /* 0x000000090e097212 */ /* 0x004fce00078e3cff */
.L_x_14:
[----:B------:R-:W2:Y:S02]  /*0ee0*/  LDG.E.U8.CONSTANT R14, desc[UR6][R10.64+0x3] ;  /* 0x000003060a0e7981 */ /* 0x000ea4000c1e9100 */
[----:B--2---:R-:W-:-:S03]  /*0ef0*/  IMAD.WIDE.U32 R14, R14, 0x1000000, RZ ;  /* 0x010000000e0e7825 */ /* 0x004fc600078e00ff */
[----:B------:R-:W-:Y:S02]  /*0f00*/  LOP3.LUT R12, R14, R12, RZ, 0x3c, !PT ;  /* 0x0000000c0e0c7212 */ /* 0x000fe400078e3cff */
[----:B------:R-:W-:-:S07]  /*0f10*/  LOP3.LUT R9, R15, R9, RZ, 0x3c, !PT ;  /* 0x000000090f097212 */ /* 0x000fce00078e3cff */
.L_x_12:
[----:B------:R-:W2:Y:S02]  /*0f20*/  LDG.E.U8.CONSTANT R14, desc[UR6][R10.64+0x2] ;  /* 0x000002060a0e7981 */ /* 0x000ea4000c1e9100 */
[----:B--2---:R-:W-:-:S03]  /*0f30*/  IMAD.WIDE.U32 R14, R14, 0x10000, RZ ;  /* 0x000100000e0e7825 */ /* 0x004fc600078e00ff */
[----:B------:R-:W-:Y:S02]  /*0f40*/  LOP3.LUT R12, R14, R12, RZ, 0x3c, !PT ;  /* 0x0000000c0e0c7212 */ /* 0x000fe400078e3cff */
[----:B------:R-:W-:-:S07]  /*0f50*/  LOP3.LUT R9, R15, R9, RZ, 0x3c, !PT ;  /* 0x000000090f097212 */ /* 0x000fce00078e3cff */
.L_x_11:
[----:B------:R-:W2:Y:S02]  /*0f60*/  LDG.E.U8.CONSTANT R14, desc[UR6][R10.64+0x1] ;  /* 0x000001060a0e7981 */ /* 0x000ea4000c1e9100 */
[----:B--2---:R-:W-:-:S03]  /*0f70*/  IMAD.WIDE.U32 R14, R14, 0x100, RZ ;  /* 0x000001000e0e7825 */ /* 0x004fc600078e00ff */
[----:B------:R-:W-:Y:S02]  /*0f80*/  LOP3.LUT R12, R14, R12, RZ, 0x3c, !PT ;  /* 0x0000000c0e0c7212 */ /* 0x000fe400078e3cff */
[----:B------:R-:W-:-:S07]  /*0f90*/  LOP3.LUT R9, R15, R9, RZ, 0x3c, !PT ;  /* 0x000000090f097212 */ /* 0x000fce00078e3cff */
.L_x_10:
[----:B------:R-:W-:Y:S05]  /*0fa0*/  BSYNC.RELIABLE B1 ;  /* 0x0000000000017941 */ /* 0x000fea0003800100 */
.L_x_5:
[----:B------:R-:W2:Y:S01]  /*0fb0*/  LDG.E.U8.CONSTANT R13, desc[UR6][R10.64] ;  /* 0x000000060a0d7981 */ /* 0x000ea2000c1e9100 */
[C---:B------:R-:W-:Y:S01]  /*0fc0*/  IMAD.U32 R16, R9.reuse, -0x80000000, RZ ;  /* 0x8000000009107824 */ /* 0x040fe200078e00ff */
[----:B--2---:R-:W-:Y:S01]  /*0fd0*/  LOP3.LUT R13, R12, R13, RZ, 0x3c, !PT ;  /* 0x0000000d0c0d7212 */ /* 0x004fe200078e3cff */
[----:B------:R-:W-:-:S04]  /*0fe0*/  IMAD R12, R9, 0x114253d5, RZ ;  /* 0x114253d5090c7824 */ /* 0x000fc800078e02ff */
[C---:B------:R-:W-:Y:S02]  /*0ff0*/  IMAD R9, R13.reuse, -0x783c846f, R12 ;  /* 0x87c37b910d097824 */ /* 0x040fe400078e020c */
[----:B------:R-:W-:-:S04]  /*1000*/  IMAD.WIDE.U32 R14, R13, 0x114253d5, RZ ;  /* 0x114253d50d0e7825 */ /* 0x000fc800078e00ff */
[C---:B------:R-:W-:Y:S02]  /*1010*/  IMAD R17, R13.reuse, -0x775ed616, R16 ;  /* 0x88a129ea0d117824 */ /* 0x040fe400078e0210 */
[----:B------:R-:W-:-:S04]  /*1020*/  IMAD.WIDE.U32 R12, R13, -0x80000000, RZ ;  /* 0x800000000d0c7825 */ /* 0x000fc800078e00ff */
[----:B------:R-:W-:Y:S01]  /*1030*/  IMAD.IADD R9, R15, 0x1, R9 ;  /* 0x000000010f097824 */ /* 0x000fe200078e0209 */
[----:B------:R-:W-:-:S04]  /*1040*/  IADD3 R13, PT, PT, R13, R17, RZ ;  /* 0x000000110d0d7210 */ /* 0x000fc80007ffe0ff */
[----:B------:R-:W-:Y:S01]  /*1050*/  SHF.R.U32.HI R9, RZ, 0x1, R9 ;  /* 0x00000001ff097819 */ /* 0x000fe20000011609 */
[----:B------:R-:W-:-:S03]  /*1060*/  IMAD R13, R13, 0x2745937f, RZ ;  /* 0x2745937f0d0d7824 */ /* 0x000fc600078e02ff */
[----:B------:R-:W-:-:S05]  /*1070*/  LOP3.LUT R12, R9, R12, RZ, 0xfc, !PT ;  /* 0x0000000c090c7212 */ /* 0x000fca00078efcff */
[C---:B------:R-:W-:Y:S02]  /*1080*/  IMAD R9, R12.reuse, 0x4cf5ad43, R13 ;  /* 0x4cf5ad430c097824 */ /* 0x040fe400078e020d */
[----:B------:R-:W-:-:S04]  /*1090*/  IMAD.WIDE.U32 R12, R12, 0x2745937f, RZ ;  /* 0x2745937f0c0c7825 */ /* 0x000fc800078e00ff */
[----:B------:R-:W-:Y:S01]  /*10a0*/  IMAD.IADD R14, R13, 0x1, R9 ;  /* 0x000000010d0e7824 */ /* 0x000fe200078e0209 */
[----:B------:R-:W-:-:S04]  /*10b0*/  LOP3.LUT R20, R12, R20, RZ, 0x3c, !PT ;  /* 0x000000140c147212 */ /* 0x000fc800078e3cff */
[----:B------:R-:W-:-:S07]  /*10c0*/  LOP3.LUT R21, R14, R21, RZ, 0x3c, !PT ;  /* 0x000000150e157212 */ /* 0x000fce00078e3cff */
.L_x_9:
[----:B------:R-:W-:Y:S05]  /*10d0*/  BSYNC.RECONVERGENT B0 ;  /* 0x0000000000007941 */ /* 0x000fea0003800200 */
.L_x_4:
[----:B------:R-:W-:Y:S05]  /*10e0*/  WARPSYNC.ALL ;  /* 0x0000000000007948 */ /* 0x000fea0003800000 */
[----:B------:R-:W-:Y:S05]  /*10f0*/  BRA.U UP0, `(.L_x_31) ;  /* 0xfffffff100387547 */ /* 0x000fea000b83ffff */
[-C--:B------:R-:W-:Y:S02]  /*1100*/  LOP3.LUT R5, R20, R2.reuse, RZ, 0x3c, !PT ;  /* 0x0000000214057212 */ /* 0x080fe400078e3cff */
[----:B------:R-:W-:-:S04]  /*1110*/  LOP3.LUT R2, R7, R2, RZ, 0x3c, !PT ;  /* 0x0000000207027212 */ /* 0x000fc800078e3cff */
[----:B------:R-:W-:-:S05]  /*1120*/  IADD3 R5, P0, PT, R2, R5, RZ ;  /* 0x0000000502057210 */ /* 0x000fca0007f1e0ff */
[----:B------:R-:W-:Y:S01]  /*1130*/  IMAD.X R21, R21, 0x1, R8, P0 ;  /* 0x0000000115157824 */ /* 0x000fe200000e0608 */
[----:B------:R-:W-:-:S04]  /*1140*/  IADD3 R3, P0, PT, R5, R2, RZ ;  /* 0x0000000205037210 */ /* 0x000fc80007f1e0ff */
[--C-:B------:R-:W-:Y:S01]  /*1150*/  SHF.R.U32.HI R2, RZ, 0x1, R21.reuse ;  /* 0x00000001ff027819 */ /* 0x100fe20000011615 */
[----:B------:R-:W-:Y:S02]  /*1160*/  IMAD.X R8, R8, 0x1, R21, P0 ;  /* 0x0000000108087824 */ /* 0x000fe400000e0615 */
[----:B------:R-:W-:Y:S01]  /*1170*/  IMAD R21, R21, -0x12aa7333, RZ ;  /* 0xed558ccd15157824 */ /* 0x000fe200078e02ff */
[----:B------:R-:W-:Y:S01]  /*1180*/  LOP3.LUT R2, R2, R5, RZ, 0x3c, !PT ;  /* 0x0000000502027212 */ /* 0x000fe200078e3cff */
[----:B------:R-:W-:Y:S01]  /*1190*/  IMAD R5, R8, -0x12aa7333, RZ ;  /* 0xed558ccd08057824 */ /* 0x000fe200078e02ff */
[----:B------:R-:W-:-:S03]  /*11a0*/  SHF.R.U32.HI R4, RZ, 0x1, R8 ;  /* 0x00000001ff047819 */ /* 0x000fc60000011608 */
[----:B------:R-:W-:Y:S01]  /*11b0*/  IMAD R21, R2, -0xae5029, R21 ;  /* 0xff51afd702157824 */ /* 0x000fe200078e0215 */
[----:B------:R-:W-:Y:S01]  /*11c0*/  LOP3.LUT R4, R4, R3, RZ, 0x3c, !PT ;  /* 0x0000000304047212 */ /* 0x000fe200078e3cff */
[----:B------:R-:W-:-:S04]  /*11d0*/  IMAD.WIDE.U32 R2, R2, -0x12aa7333, RZ ;  /* 0xed558ccd02027825 */ /* 0x000fc800078e00ff */
[C---:B------:R-:W-:Y:S01]  /*11e0*/  IMAD R7, R4.reuse, -0xae5029, R5 ;  /* 0xff51afd704077824 */ /* 0x040fe200078e0205 */
[----:B------:R-:W-:Y:S01]  /*11f0*/  IADD3 R6, PT, PT, R3, R21, RZ ;  /* 0x0000001503067210 */ /* 0x000fe20007ffe0ff */
[----:B------:R-:W-:-:S04]  /*1200*/  IMAD.WIDE.U32 R4, R4, -0x12aa7333, RZ ;  /* 0xed558ccd04047825 */ /* 0x000fc800078e00ff */
[----:B------:R-:W-:Y:S01]  /*1210*/  IMAD.IADD R5, R5, 0x1, R7 ;  /* 0x0000000105057824 */ /* 0x000fe200078e0207 */
[----:B------:R-:W-:-:S04]  /*1220*/  SHF.R.U32.HI R7, RZ, 0x1, R6 ;  /* 0x00000001ff077819 */ /* 0x000fc80000011606 */
[----:B------:R-:W-:Y:S01]  /*1230*/  SHF.R.U32.HI R3, RZ, 0x1, R5 ;  /* 0x00000001ff037819 */ /* 0x000fe20000011605 */
[----:B------:R-:W-:Y:S01]  /*1240*/  IMAD R5, R5, 0x1a85ec53, RZ ;  /* 0x1a85ec5305057824 */ /* 0x000fe200078e02ff */
[----:B------:R-:W-:Y:S01]  /*1250*/  LOP3.LUT R2, R7, R2, RZ, 0x3c, !PT ;  /* 0x0000000207027212 */ /* 0x000fe200078e3cff */
[----:B------:R-:W-:Y:S01]  /*1260*/  IMAD R7, R6, 0x1a85ec53, RZ ;  /* 0x1a85ec5306077824 */ /* 0x000fe200078e02ff */
[----:B------:R-:W-:-:S03]  /*1270*/  LOP3.LUT R4, R3, R4, RZ, 0x3c, !PT ;  /* 0x0000000403047212 */ /* 0x000fc600078e3cff */
[----:B------:R-:W-:Y:S02]  /*1280*/  IMAD R7, R2, -0x3b314602, R7 ;  /* 0xc4ceb9fe02077824 */ /* 0x000fe400078e0207 */
[----:B------:R-:W-:Y:S02]  /*1290*/  IMAD R9, R4, -0x3b314602, R5 ;  /* 0xc4ceb9fe04097824 */ /* 0x000fe400078e0205 */
[----:B------:R-:W-:-:S04]  /*12a0*/  IMAD.WIDE.U32 R2, R2, 0x1a85ec53, RZ ;  /* 0x1a85ec5302027825 */ /* 0x000fc800078e00ff */
[----:B------:R-:W-:-:S04]  /*12b0*/  IMAD.WIDE.U32 R4, R4, 0x1a85ec53, RZ ;  /* 0x1a85ec5304047825 */ /* 0x000fc800078e00ff */
[----:B------:R-:W-:Y:S01]  /*12c0*/  IMAD.IADD R6, R3, 0x1, R7 ;  /* 0x0000000103067824 */ /* 0x000fe200078e0207 */
[----:B------:R-:W-:-:S04]  /*12d0*/  IADD3 R5, PT, PT, R5, R9, RZ ;  /* 0x0000000905057210 */ /* 0x000fc80007ffe0ff */
[----:B------:R-:W-:Y:S02]  /*12e0*/  SHF.R.U32.HI R7, RZ, 0x1, R6 ;  /* 0x00000001ff077819 */ /* 0x000fe40000011606 */
[----:B------:R-:W-:Y:S02]  /*12f0*/  SHF.R.U32.HI R3, RZ, 0x1, R5 ;  /* 0x00000001ff037819 */ /* 0x000fe40000011605 */
[----:B------:R-:W-:Y:S02]  /*1300*/  LOP3.LUT R7, R7, R2, RZ, 0x3c, !PT ;  /* 0x0000000207077212 */ /* 0x000fe400078e3cff */
[----:B------:R-:W-:-:S04]  /*1310*/  LOP3.LUT R4, R3, R4, RZ, 0x3c, !PT ;  /* 0x0000000403047212 */ /* 0x000fc800078e3cff */
[----:B------:R-:W-:-:S04]  /*1320*/  IADD3 R7, P0, PT, R4, R7, RZ ;  /* 0x0000000704077210 */ /* 0x000fc80007f1e0ff */
[----:B------:R-:W-:Y:S01]  /*1330*/  IADD3 R8, P1, PT, R7, R4, RZ ;  /* 0x0000000407087210 */ /* 0x000fe20007f3e0ff */
[----:B------:R-:W-:-:S04]  /*1340*/  IMAD.X R6, R5, 0x1, R6, P0 ;  /* 0x0000000105067824 */ /* 0x000fc800000e0606 */
[----:B------:R-:W-:-:S08]  /*1350*/  IMAD.X R9, R6, 0x1, R5, P1 ;  /* 0x0000000106097824 */ /* 0x000fd000008e0605 */
.L_x_0:
[----:B------:R-:W0:Y:S01]  /*1360*/  LDC.64 R2, c[0x0][0x398] ;  /* 0x0000e600ff027b82 */ /* 0x000e220000000a00 */
[----:B------:R-:W-:Y:S01]  /*1370*/  SHF.L.U32 R5, R0, 0x1, RZ ;  /* 0x0000000100057819 */ /* 0x000fe200000006ff */
[----:B------:R-:W-:Y:S02]  /*1380*/  IMAD.MOV.U32 R4, RZ, RZ, R7 ;  /* 0x000000ffff047224 */ /* 0x000fe400078e0007 */
[----:B------:R-:W-:Y:S02]  /*1390*/  IMAD.MOV.U32 R7, RZ, RZ, R9 ;  /* 0x000000ffff077224 */ /* 0x000fe400078e0009 */
[----:B0-----:R-:W-:-:S04]  /*13a0*/  IMAD.WIDE.U32 R2, R5, 0x8, R2 ;  /* 0x0000000805027825 */ /* 0x001fc800078e0002 */
[----:B------:R-:W-:Y:S01]  /*13b0*/  IMAD.MOV.U32 R5, RZ, RZ, R6 ;  /* 0x000000ffff057224 */ /* 0x000fe200078e0006 */
[----:B------:R-:W-:-:S04]  /*13c0*/  MOV R6, R8 ;  /* 0x0000000800067202 */ /* 0x000fc80000000f00 */
[----:B------:R-:W-:Y:S04]  /*13d0*/  STG.E.64 desc[UR6][R2.64], R4 ;  /* 0x0000000402007986 */ /* 0x000fe8000c101b06 */
[----:B------:R-:W-:Y:S01]  /*13e0*/  STG.E.64 desc[UR6][R2.64+0x8], R6 ;  /* 0x0000080602007986 */ /* 0x000fe2000c101b06 */
[----:B------:R-:W-:Y:S05]  /*13f0*/  EXIT ;  /* 0x000000000000794d */ /* 0x000fea0003800000 */
.L_x_32:
[----:B------:R-:W-:-:S00]  /*1400*/  BRA `(.L_x_32) ;  /* 0xfffffffc00fc7947 */ /* 0x000fc0000383ffff */
[----:B------:R-:W-:-:S00]  /*1410*/  NOP ;  /* 0x0000000000007918 */ /* 0x000fc00000000000 */
        /* <DEDUP_REMOVED lines=14> */
.L_x_33:


//--------------------- .nv.shared.reserved.0     --------------------------
	.section	.nv.shared.reserved.0,"aw",@nobits
	.weak		__nv_reservedSMEM_offset_0_alias
	.size		__nv_reservedSMEM_offset_0_alias, 0, 64
	.other		__nv_reservedSMEM_offset_0_alias,@"STO_CUDA_RESERVED_SHARED STV_DEFAULT"
__nv_reservedSMEM_offset_0_alias:
	.zero		0
	.zero		64


//--------------------- .nv.constant0._Z26MurmurHash3_x64_128_kernelPKhPKjS2_Pmj --------------------------
	.section	.nv.constant0._Z26MurmurHash3_x64_128_kernelPKhPKjS2_Pmj,"a",@progbits
	.sectionflags	@""
	.align	4
.nv.constant0._Z26MurmurHash3_x64_128_kernelPKhPKjS2_Pmj:
	.zero		932


//--------------------- SYMBOLS --------------------------

	.type		.nv.reservedSmem.offset0,@object
	.size		.nv.reservedSmem.offset0,0x4
